//
// Generated by NVIDIA NVVM Compiler
//
// Compiler Build ID: CL-36424714
// Cuda compilation tools, release 13.0, V13.0.88
// Based on NVVM 20.0.0
//

.version 9.0
.target sm_100
.address_size 64

	// .globl	_Z6MatAddPKfS0_Pfi

.visible .entry _Z6MatAddPKfS0_Pfi(
	.param .u64 .ptr .align 1 _Z6MatAddPKfS0_Pfi_param_0,
	.param .u64 .ptr .align 1 _Z6MatAddPKfS0_Pfi_param_1,
	.param .u64 .ptr .align 1 _Z6MatAddPKfS0_Pfi_param_2,
	.param .u32 _Z6MatAddPKfS0_Pfi_param_3
)
{
	.reg .pred 	%p<2>;
	.reg .b32 	%r<12>;
	.reg .b32 	%f<4>;
	.reg .b64 	%rd<11>;

	ld.param.u64 	%rd1, [_Z6MatAddPKfS0_Pfi_param_0];
	ld.param.u64 	%rd2, [_Z6MatAddPKfS0_Pfi_param_1];
	ld.param.u64 	%rd3, [_Z6MatAddPKfS0_Pfi_param_2];
	ld.param.u32 	%r3, [_Z6MatAddPKfS0_Pfi_param_3];
	mov.u32 	%r4, %ctaid.y;
	mov.u32 	%r5, %ntid.y;
	mov.u32 	%r6, %tid.y;
	mad.lo.s32 	%r1, %r4, %r5, %r6;
	mov.u32 	%r7, %ctaid.x;
	mov.u32 	%r8, %ntid.x;
	mov.u32 	%r9, %tid.x;
	mad.lo.s32 	%r2, %r7, %r8, %r9;
	max.s32 	%r10, %r1, %r2;
	setp.ge.s32 	%p1, %r10, %r3;
	@%p1 bra 	$L__BB0_2;
	cvta.to.global.u64 	%rd4, %rd1;
	cvta.to.global.u64 	%rd5, %rd2;
	cvta.to.global.u64 	%rd6, %rd3;
	mad.lo.s32 	%r11, %r3, %r1, %r2;
	mul.wide.s32 	%rd7, %r11, 4;
	add.s64 	%rd8, %rd4, %rd7;
	ld.global.f32 	%f1, [%rd8];
	add.s64 	%rd9, %rd5, %rd7;
	ld.global.f32 	%f2, [%rd9];
	add.f32 	%f3, %f1, %f2;
	add.s64 	%rd10, %rd6, %rd7;
	st.global.f32 	[%rd10], %f3;
$L__BB0_2:
	ret;

}


// ===== COMPILED SASS (sm_100) =====

	.target	sm_100

	.elftype	@"ET_EXEC"


//--------------------- .note.nv.tkinfo           --------------------------
	.section	.note.nv.tkinfo,"",@"SHT_NOTE"
	.sectionflags	@"SHF_NOTE_NV_TKINFO"
	.tkinfo
        /*0018*/ 	.word	0x00000002
        /*0030*/ 	.string	""
        /*0030*/ 	.string	"ptxas"
        /*0030*/ 	.string	"Cuda compilation tools, release 13.0, V13.0.88"
        /*0030*/ 	.string	"Build cuda_13.0.r13.0/compiler.36424714_0"
        /*0030*/ 	.string	"-arch sm_100 -m 64 "



//--------------------- .note.nv.cuinfo           --------------------------
	.section	.note.nv.cuinfo,"",@"SHT_NOTE"
	.sectionflags	@"SHF_NOTE_NV_CUINFO"
        /*0018*/ 	.short	0x0002
        /*001a*/ 	.short	0x0064
        /*001c*/ 	.short	0x0082
	.zero		2


//--------------------- .nv.info                  --------------------------
	.section	.nv.info,"",@"SHT_CUDA_INFO"
	.align	4


	//----- nvinfo : EIATTR_REGCOUNT
	.align		4
        /*0000*/ 	.byte	0x04, 0x2f
        /*0002*/ 	.short	(.L_1 - .L_0)
	.align		4
.L_0:
        /*0004*/ 	.word	index@(_Z6MatAddPKfS0_Pfi)
        /*0008*/ 	.word	0x0000000c


	//----- nvinfo : EIATTR_FRAME_SIZE
	.align		4
.L_1:
        /*000c*/ 	.byte	0x04, 0x11
        /*000e*/ 	.short	(.L_3 - .L_2)
	.align		4
.L_2:
        /*0010*/ 	.word	index@(_Z6MatAddPKfS0_Pfi)
        /*0014*/ 	.word	0x00000000


	//----- nvinfo : EIATTR_MIN_STACK_SIZE
	.align		4
.L_3:
        /*0018*/ 	.byte	0x04, 0x12
        /*001a*/ 	.short	(.L_5 - .L_4)
	.align		4
.L_4:
        /*001c*/ 	.word	index@(_Z6MatAddPKfS0_Pfi)
        /*0020*/ 	.word	0x00000000
.L_5:


//--------------------- .nv.compat                --------------------------
	.section	.nv.compat,"",@"SHT_CUDA_COMPAT_INFO"
	.align	4
        /*0000*/ 	.byte	0x02, 0x09, 0x00, 0x00, 0x02, 0x02, 0x01, 0x00, 0x02, 0x05, 0x05, 0x00, 0x03, 0x07, 0x01, 0x01
        /*0010*/ 	.byte	0x02, 0x03, 0x00, 0x00, 0x02, 0x06, 0x01, 0x00, 0x04, 0x0b, 0x08, 0x00, 0x09, 0x00, 0x00, 0x00
        /*0020*/ 	.byte	0x00, 0x00, 0x00, 0x00


//--------------------- .nv.info._Z6MatAddPKfS0_Pfi --------------------------
	.section	.nv.info._Z6MatAddPKfS0_Pfi,"",@"SHT_CUDA_INFO"
	.sectionflags	@""
	.align	4


	//----- nvinfo : EIATTR_CUDA_API_VERSION
	.align		4
        /*0000*/ 	.byte	0x04, 0x37
        /*0002*/ 	.short	(.L_7 - .L_6)
.L_6:
        /*0004*/ 	.word	0x00000082


	//----- nvinfo : EIATTR_KPARAM_INFO
	.align		4
.L_7:
        /*0008*/ 	.byte	0x04, 0x17
        /*000a*/ 	.short	(.L_9 - .L_8)
.L_8:
        /*000c*/ 	.word	0x00000000
        /*0010*/ 	.short	0x0003
        /*0012*/ 	.short	0x0018
        /*0014*/ 	.byte	0x00, 0xf0, 0x11, 0x00


	//----- nvinfo : EIATTR_KPARAM_INFO
	.align		4
.L_9:
        /*0018*/ 	.byte	0x04, 0x17
        /*001a*/ 	.short	(.L_11 - .L_10)
.L_10:
        /*001c*/ 	.word	0x00000000
        /*0020*/ 	.short	0x0002
        /*0022*/ 	.short	0x0010
        /*0024*/ 	.byte	0x00, 0xf5, 0x21, 0x00


	//----- nvinfo : EIATTR_KPARAM_INFO
	.align		4
.L_11:
        /*0028*/ 	.byte	0x04, 0x17
        /*002a*/ 	.short	(.L_13 - .L_12)
.L_12:
        /*002c*/ 	.word	0x00000000
        /*0030*/ 	.short	0x0001
        /*0032*/ 	.short	0x0008
        /*0034*/ 	.byte	0x00, 0xf5, 0x21, 0x00


	//----- nvinfo : EIATTR_KPARAM_INFO
	.align		4
.L_13:
        /*0038*/ 	.byte	0x04, 0x17
        /*003a*/ 	.short	(.L_15 - .L_14)
.L_14:
        /*003c*/ 	.word	0x00000000
        /*0040*/ 	.short	0x0000
        /*0042*/ 	.short	0x0000
        /*0044*/ 	.byte	0x00, 0xf5, 0x21, 0x00


	//----- nvinfo : EIATTR_SPARSE_MMA_MASK
	.align		4
.L_15:
        /*0048*/ 	.byte	0x03, 0x50
        /*004a*/ 	.short	0x0000


	//----- nvinfo : EIATTR_MAXREG_COUNT
	.align		4
        /*004c*/ 	.byte	0x03, 0x1b
        /*004e*/ 	.short	0x00ff


	//----- nvinfo : EIATTR_MERCURY_ISA_VERSION
	.align		4
        /*0050*/ 	.byte	0x03, 0x5f
        /*0052*/ 	.short	0x0101


	//----- nvinfo : EIATTR_VRC_CTA_INIT_COUNT
	.align		4
        /*0054*/ 	.byte	0x02, 0x4a
	.zero		1
	.zero		1


	//----- nvinfo : EIATTR_EXIT_INSTR_OFFSETS
	.align		4
        /*0058*/ 	.byte	0x04, 0x1c
        /*005a*/ 	.short	(.L_17 - .L_16)


	//   ....[0]....
.L_16:
        /*005c*/ 	.word	0x000000c0


	//   ....[1]....
        /*0060*/ 	.word	0x00000190


	//----- nvinfo : EIATTR_CBANK_PARAM_SIZE
	.align		4
.L_17:
        /*0064*/ 	.byte	0x03, 0x19
        /*0066*/ 	.short	0x001c


	//----- nvinfo : EIATTR_PARAM_CBANK
	.align		4
        /*0068*/ 	.byte	0x04, 0x0a
        /*006a*/ 	.short	(.L_19 - .L_18)
	.align		4
.L_18:
        /*006c*/ 	.word	index@(.nv.constant0._Z6MatAddPKfS0_Pfi)
        /*0070*/ 	.short	0x0380
        /*0072*/ 	.short	0x001c


	//----- nvinfo : EIATTR_SW_WAR
	.align		4
.L_19:
        /*0074*/ 	.byte	0x04, 0x36
        /*0076*/ 	.short	(.L_21 - .L_20)
.L_20:
        /*0078*/ 	.word	0x00000008
.L_21:


//--------------------- .nv.callgraph             --------------------------
	.section	.nv.callgraph,"",@"SHT_CUDA_CALLGRAPH"
	.align	4
	.sectionentsize	8
	.align		4
        /*0000*/ 	.word	0x00000000
	.align		4
        /*0004*/ 	.word	0xffffffff
	.align		4
        /*0008*/ 	.word	0x00000000
	.align		4
        /*000c*/ 	.word	0xfffffffe
	.align		4
        /*0010*/ 	.word	0x00000000
	.align		4
        /*0014*/ 	.word	0xfffffffd
	.align		4
        /*0018*/ 	.word	0x00000000
	.align		4
        /*001c*/ 	.word	0xfffffffc


//--------------------- .text._Z6MatAddPKfS0_Pfi  --------------------------
	.section	.text._Z6MatAddPKfS0_Pfi,"ax",@progbits
	.align	128
        .global         _Z6MatAddPKfS0_Pfi
        .type           _Z6MatAddPKfS0_Pfi,@function
        .size           _Z6MatAddPKfS0_Pfi,(.L_x_1 - _Z6MatAddPKfS0_Pfi)
        .other          _Z6MatAddPKfS0_Pfi,@"STO_CUDA_ENTRY STV_DEFAULT"
_Z6MatAddPKfS0_Pfi:
.text._Z6MatAddPKfS0_Pfi:
[----:B------:R-:W-:Y:S01]  /*0000*/  LDC R1, c[0x0][0x37c] ;  /* 0x0000df00ff017b82 */ /* 0x000fe20000000800 */
[----:B------:R-:W0:Y:S07]  /*0010*/  S2R R3, SR_TID.Y ;  /* 0x0000000000037919 */ /* 0x000e2e0000002200 */
[----:B------:R-:W0:Y:S01]  /*0020*/  LDC R0, c[0x0][0x364] ;  /* 0x0000d900ff007b82 */ /* 0x000e220000000800 */
[----:B------:R-:W1:Y:S01]  /*0030*/  LDCU UR6, c[0x0][0x398] ;  /* 0x00007300ff0677ac */ /* 0x000e620008000800 */
[----:B------:R-:W2:Y:S06]  /*0040*/  S2R R2, SR_TID.X ;  /* 0x0000000000027919 */ /* 0x000eac0000002100 */
[----:B------:R-:W0:Y:S08]  /*0050*/  S2UR UR4, SR_CTAID.Y ;  /* 0x00000000000479c3 */ /* 0x000e300000002600 */
[----:B------:R-:W2:Y:S08]  /*0060*/  S2UR UR5, SR_CTAID.X ;  /* 0x00000000000579c3 */ /* 0x000eb00000002500 */
[----:B------:R-:W2:Y:S01]  /*0070*/  LDC R7, c[0x0][0x360] ;  /* 0x0000d800ff077b82 */ /* 0x000ea20000000800 */
[----:B0-----:R-:W-:-:S02]  /*0080*/  IMAD R0, R0, UR4, R3 ;  /* 0x0000000400007c24 */ /* 0x001fc4000f8e0203 */
[----:B--2---:R-:W-:-:S05]  /*0090*/  IMAD R7, R7, UR5, R2 ;  /* 0x0000000507077c24 */ /* 0x004fca000f8e0202 */
[----:B------:R-:W-:-:S04]  /*00a0*/  VIMNMX R2, PT, PT, R0, R7, !PT ;  /* 0x0000000700027248 */ /* 0x000fc80007fe0100 */
[----:B-1----:R-:W-:-:S13]  /*00b0*/  ISETP.GE.AND P0, PT, R2, UR6, PT ;  /* 0x0000000602007c0c */ /* 0x002fda000bf06270 */
[----:B------:R-:W-:Y:S05]  /*00c0*/  @P0 EXIT ;  /* 0x000000000000094d */ /* 0x000fea0003800000 */
[----:B------:R-:W0:Y:S01]  /*00d0*/  LDC.64 R2, c[0x0][0x380] ;  /* 0x0000e000ff027b82 */ /* 0x000e220000000a00 */
[----:B------:R-:W1:Y:S01]  /*00e0*/  LDCU.64 UR4, c[0x0][0x358] ;  /* 0x00006b00ff0477ac */ /* 0x000e620008000a00 */
[----:B------:R-:W-:-:S06]  /*00f0*/  IMAD R9, R0, UR6, R7 ;  /* 0x0000000600097c24 */ /* 0x000fcc000f8e0207 */
[----:B------:R-:W2:Y:S08]  /*0100*/  LDC.64 R4, c[0x0][0x388] ;  /* 0x0000e200ff047b82 */ /* 0x000eb00000000a00 */
[----:B------:R-:W3:Y:S01]  /*0110*/  LDC.64 R6, c[0x0][0x390] ;  /* 0x0000e400ff067b82 */ /* 0x000ee20000000a00 */
[----:B0-----:R-:W-:-:S06]  /*0120*/  IMAD.WIDE R2, R9, 0x4, R2 ;  /* 0x0000000409027825 */ /* 0x001fcc00078e0202 */
[----:B-1----:R-:W4:Y:S01]  /*0130*/  LDG.E R2, desc[UR4][R2.64] ;  /* 0x0000000402027981 */ /* 0x002f22000c1e1900 */
[----:B--2---:R-:W-:-:S06]  /*0140*/  IMAD.WIDE R4, R9, 0x4, R4 ;  /* 0x0000000409047825 */ /* 0x004fcc00078e0204 */
[----:B------:R-:W4:Y:S01]  /*0150*/  LDG.E R5, desc[UR4][R4.64] ;  /* 0x0000000404057981 */ /* 0x000f22000c1e1900 */
[----:B---3--:R-:W-:-:S04]  /*0160*/  IMAD.WIDE R6, R9, 0x4, R6 ;  /* 0x0000000409067825 */ /* 0x008fc800078e0206 */
[----:B----4-:R-:W-:-:S05]  /*0170*/  FADD R9, R2, R5 ;  /* 0x0000000502097221 */ /* 0x010fca0000000000 */
[----:B------:R-:W-:Y:S01]  /*0180*/  STG.E desc[UR4][R6.64], R9 ;  /* 0x0000000906007986 */ /* 0x000fe2000c101904 */
[----:B------:R-:W-:Y:S05]  /*0190*/  EXIT ;  /* 0x000000000000794d */ /* 0x000fea0003800000 */
.L_x_0:
[----:B------:R-:W-:-:S00]  /*01a0*/  BRA `(.L_x_0) ;  /* 0xfffffffc00fc7947 */ /* 0x000fc0000383ffff */
[----:B------:R-:W-:-:S00]  /*01b0*/  NOP ;  /* 0x0000000000007918 */ /* 0x000fc00000000000 */
        /* <DEDUP_REMOVED lines=12> */
.L_x_1:


//--------------------- .nv.shared.reserved.0     --------------------------
	.section	.nv.shared.reserved.0,"aw",@nobits
	.weak		__nv_reservedSMEM_offset_0_alias
	.size		__nv_reservedSMEM_offset_0_alias, 0, 64
	.other		__nv_reservedSMEM_offset_0_alias,@"STO_CUDA_RESERVED_SHARED STV_DEFAULT"
__nv_reservedSMEM_offset_0_alias:
	.zero		0
	.zero		64


//--------------------- .nv.constant0._Z6MatAddPKfS0_Pfi --------------------------
	.section	.nv.constant0._Z6MatAddPKfS0_Pfi,"a",@progbits
	.sectionflags	@""
	.align	4
.nv.constant0._Z6MatAddPKfS0_Pfi:
	.zero		924


//--------------------- SYMBOLS --------------------------

	.type		.nv.reservedSmem.offset0,@object
	.size		.nv.reservedSmem.offset0,0x4
